	.headerflags	@"EF_CUDA_TEXMODE_UNIFIED EF_CUDA_64BIT_ADDRESS EF_CUDA_ACCELERATORS EF_CUDA_SM90 EF_CUDA_VIRTUAL_SM(EF_CUDA_SM90)"
	.elftype	@"ET_EXEC"


//--------------------- .nv.info                  --------------------------
	.section	.nv.info,"",@"SHT_CUDA_INFO"
	.align	4


	//----- nvinfo : EIATTR_REGCOUNT
	.align		4
        /*0000*/ 	.byte	0x04, 0x2f
        /*0002*/ 	.short	(.L_1 - .L_0)
	.align		4
.L_0:
        /*0004*/ 	.word	index@(triton_poi_fused_add_convolution_0)
        /*0008*/ 	.word	0x00000010


	//----- nvinfo : EIATTR_MIN_STACK_SIZE
	.align		4
.L_1:
        /*000c*/ 	.byte	0x04, 0x12
        /*000e*/ 	.short	(.L_3 - .L_2)
	.align		4
.L_2:
        /*0010*/ 	.word	index@(triton_poi_fused_add_convolution_0)
        /*0014*/ 	.word	0x00000000


	//----- nvinfo : EIATTR_FRAME_SIZE
	.align		4
.L_3:
        /*0018*/ 	.byte	0x04, 0x11
        /*001a*/ 	.short	(.L_5 - .L_4)
	.align		4
.L_4:
        /*001c*/ 	.word	index@(triton_poi_fused_add_convolution_0)
        /*0020*/ 	.word	0x00000000


	//----- nvinfo : EIATTR_MIN_STACK_SIZE
	.align		4
.L_5:
        /*0024*/ 	.byte	0x04, 0x12
        /*0026*/ 	.short	(.L_7 - .L_6)
	.align		4
.L_6:
        /*0028*/ 	.word	index@(triton_poi_fused_add_convolution_0)
        /*002c*/ 	.word	0x00000000
.L_7:


//--------------------- .nv.info.triton_poi_fused_add_convolution_0 --------------------------
	.section	.nv.info.triton_poi_fused_add_convolution_0,"",@"SHT_CUDA_INFO"
	.sectionflags	@""
	.align	4


	//----- nvinfo : EIATTR_CUDA_API_VERSION
	.align		4
        /*0000*/ 	.byte	0x04, 0x37
        /*0002*/ 	.short	(.L_9 - .L_8)
.L_8:
        /*0004*/ 	.word	0x0000007c


	//----- nvinfo : EIATTR_KPARAM_INFO
	.align		4
.L_9:
        /*0008*/ 	.byte	0x04, 0x17
        /*000a*/ 	.short	(.L_11 - .L_10)
.L_10:
        /*000c*/ 	.word	0x00000000
        /*0010*/ 	.short	0x0003
        /*0012*/ 	.short	0x0018
        /*0014*/ 	.byte	0x00, 0xf0, 0x11, 0x00


	//----- nvinfo : EIATTR_KPARAM_INFO
	.align		4
.L_11:
        /*0018*/ 	.byte	0x04, 0x17
        /*001a*/ 	.short	(.L_13 - .L_12)
.L_12:
        /*001c*/ 	.word	0x00000000
        /*0020*/ 	.short	0x0002
        /*0022*/ 	.short	0x0010
        /*0024*/ 	.byte	0x00, 0xf4, 0x21, 0x00


	//----- nvinfo : EIATTR_KPARAM_INFO
	.align		4
.L_13:
        /*0028*/ 	.byte	0x04, 0x17
        /*002a*/ 	.short	(.L_15 - .L_14)
.L_14:
        /*002c*/ 	.word	0x00000000
        /*0030*/ 	.short	0x0001
        /*0032*/ 	.short	0x0008
        /*0034*/ 	.byte	0x00, 0xf4, 0x21, 0x00


	//----- nvinfo : EIATTR_KPARAM_INFO
	.align		4
.L_15:
        /*0038*/ 	.byte	0x04, 0x17
        /*003a*/ 	.short	(.L_17 - .L_16)
.L_16:
        /*003c*/ 	.word	0x00000000
        /*0040*/ 	.short	0x0000
        /*0042*/ 	.short	0x0000
        /*0044*/ 	.byte	0x00, 0xf4, 0x21, 0x00


	//----- nvinfo : EIATTR_SPARSE_MMA_MASK
	.align		4
.L_17:
        /*0048*/ 	.byte	0x03, 0x50
        /*004a*/ 	.short	0x0000


	//----- nvinfo : EIATTR_MAXREG_COUNT
	.align		4
        /*004c*/ 	.byte	0x03, 0x1b
        /*004e*/ 	.short	0x00ff


	//----- nvinfo : EIATTR_EXIT_INSTR_OFFSETS
	.align		4
        /*0050*/ 	.byte	0x04, 0x1c
        /*0052*/ 	.short	(.L_19 - .L_18)


	//   ....[0]....
.L_18:
        /*0054*/ 	.word	0x00000210


	//   ....[1]....
        /*0058*/ 	.word	0x00000230


	//----- nvinfo : EIATTR_REQNTID
	.align		4
.L_19:
        /*005c*/ 	.byte	0x04, 0x10
        /*005e*/ 	.short	(.L_21 - .L_20)
.L_20:
        /*0060*/ 	.word	0x00000080
        /*0064*/ 	.word	0x00000001
        /*0068*/ 	.word	0x00000001


	//----- nvinfo : EIATTR_CBANK_PARAM_SIZE
	.align		4
.L_21:
        /*006c*/ 	.byte	0x03, 0x19
        /*006e*/ 	.short	0x001c


	//----- nvinfo : EIATTR_PARAM_CBANK
	.align		4
        /*0070*/ 	.byte	0x04, 0x0a
        /*0072*/ 	.short	(.L_23 - .L_22)
	.align		4
.L_22:
        /*0074*/ 	.word	index@(.nv.constant0.triton_poi_fused_add_convolution_0)
        /*0078*/ 	.short	0x0210
        /*007a*/ 	.short	0x001c


	//----- nvinfo : EIATTR_SW_WAR
	.align		4
.L_23:
        /*007c*/ 	.byte	0x04, 0x36
        /*007e*/ 	.short	(.L_25 - .L_24)
.L_24:
        /*0080*/ 	.word	0x00000008
.L_25:


//--------------------- .nv.callgraph             --------------------------
	.section	.nv.callgraph,"",@"SHT_CUDA_CALLGRAPH"
	.align	4
	.sectionentsize	8
	.align		4
        /*0000*/ 	.word	0x00000000
	.align		4
        /*0004*/ 	.word	0xffffffff
	.align		4
        /*0008*/ 	.word	0x00000000
	.align		4
        /*000c*/ 	.word	0xfffffffe
	.align		4
        /*0010*/ 	.word	0x00000000
	.align		4
        /*0014*/ 	.word	0xfffffffd
	.align		4
        /*0018*/ 	.word	0x00000000
	.align		4
        /*001c*/ 	.word	0xfffffffc


//--------------------- .text.triton_poi_fused_add_convolution_0 --------------------------
	.section	.text.triton_poi_fused_add_convolution_0,"ax",@progbits
	.align	128
        .global         triton_poi_fused_add_convolution_0
        .type           triton_poi_fused_add_convolution_0,@function
        .size           triton_poi_fused_add_convolution_0,(.L_x_1 - triton_poi_fused_add_convolution_0)
        .other          triton_poi_fused_add_convolution_0,@"STO_CUDA_ENTRY STV_DEFAULT"
triton_poi_fused_add_convolution_0:
.text.triton_poi_fused_add_convolution_0:
[----:B------:R-:W0:Y:S02]  /*0000*/  LDC R1, c[0x0][0x28] ;  /* 0x00000a00ff017b82 */ /* 0x000e240000000800 */
[----:B------:R-:W1:Y:S01]  /*0010*/  S2R R0, SR_TID.X ;  /* 0x0000000000007919 */ /* 0x000e620000002100 */
[----:B------:R-:W2:Y:S01]  /*0020*/  LDC.64 R4, c[0x0][0x218] ;  /* 0x00008600ff047b82 */ /* 0x000ea20000000a00 */
[----:B------:R-:W-:Y:S01]  /*0030*/  ULDC.64 UR4, c[0x0][0x208] ;  /* 0x0000820000047ab9 */ /* 0x000fe20000000a00 */
[----:B------:R-:W-:Y:S01]  /*0040*/  CS2R R12, SRZ ;  /* 0x00000000000c7805 */ /* 0x000fe2000001ff00 */
[----:B------:R-:W3:Y:S05]  /*0050*/  S2R R9, SR_CTAID.X ;  /* 0x0000000000097919 */ /* 0x000eea0000002500 */
[----:B------:R-:W4:Y:S08]  /*0060*/  LDC.64 R6, c[0x0][0x220] ;  /* 0x00008800ff067b82 */ /* 0x000f300000000a00 */
[----:B------:R-:W5:Y:S01]  /*0070*/  LDC.64 R2, c[0x0][0x210] ;  /* 0x00008400ff027b82 */ /* 0x000f620000000a00 */
[----:B-1----:R-:W-:Y:S01]  /*0080*/  IMAD.SHL.U32 R0, R0, 0x2, RZ ;  /* 0x0000000200007824 */ /* 0x002fe200078e00ff */
[----:B---3--:R-:W-:-:S04]  /*0090*/  SHF.R.S32.HI R8, RZ, 0x17, R9 ;  /* 0x00000017ff087819 */ /* 0x008fc80000011409 */
[----:B------:R-:W-:Y:S02]  /*00a0*/  LOP3.LUT R0, R0, 0xfe, RZ, 0xc0, !PT ;  /* 0x000000fe00007812 */ /* 0x000fe400078ec0ff */
[----:B------:R-:W-:-:S03]  /*00b0*/  SGXT R8, R8, 0x1 ;  /* 0x000000010808781a */ /* 0x000fc60000000200 */
[----:B------:R-:W-:-:S04]  /*00c0*/  IMAD R9, R9, 0x100, R0 ;  /* 0x0000010009097824 */ /* 0x000fc800078e0200 */
[C---:B----4-:R-:W-:Y:S01]  /*00d0*/  IMAD.WIDE R6, R9.reuse, 0x4, R6 ;  /* 0x0000000409067825 */ /* 0x050fe200078e0206 */
[----:B------:R-:W-:Y:S02]  /*00e0*/  LEA.HI R8, R8, R9, RZ, 0x4 ;  /* 0x0000000908087211 */ /* 0x000fe400078f20ff */
[C---:B------:R-:W-:Y:S01]  /*00f0*/  ISETP.GE.AND P0, PT, R9.reuse, 0x100, PT ;  /* 0x000001000900780c */ /* 0x040fe20003f06270 */
[----:B-----5:R-:W-:Y:S01]  /*0100*/  IMAD.WIDE R2, R9, 0x4, R2 ;  /* 0x0000000409027825 */ /* 0x020fe200078e0202 */
[----:B------:R-:W-:-:S04]  /*0110*/  SHF.R.S32.HI R8, RZ, 0x4, R8 ;  /* 0x00000004ff087819 */ /* 0x000fc80000011408 */
[----:B------:R-:W-:-:S04]  /*0120*/  LEA.HI R0, R8, R8, RZ, 0x2 ;  /* 0x0000000808007211 */ /* 0x000fc800078f10ff */
[----:B------:R-:W-:Y:S01]  /*0130*/  LOP3.LUT R11, R0, 0xfffffffc, RZ, 0xc0, !PT ;  /* 0xfffffffc000b7812 */ /* 0x000fe200078ec0ff */
[----:B------:R-:W-:Y:S02]  /*0140*/  HFMA2.MMA R0, -RZ, RZ, 0, 0 ;  /* 0x00000000ff007435 */ /* 0x000fe400000001ff */
[----:B------:R-:W3:Y:S01]  /*0150*/  @!P0 LDG.E.64 R12, desc[UR4][R6.64] ;  /* 0x00000004060c8981 */ /* 0x000ee2000c1e1b00 */
[----:B------:R-:W-:Y:S02]  /*0160*/  IADD3 R11, R8, -R11, RZ ;  /* 0x8000000b080b7210 */ /* 0x000fe40007ffe0ff */
[----:B------:R-:W-:-:S03]  /*0170*/  CS2R R8, SRZ ;  /* 0x0000000000087805 */ /* 0x000fc6000001ff00 */
[----:B--2---:R-:W-:-:S03]  /*0180*/  IMAD.WIDE R4, R11, 0x4, R4 ;  /* 0x000000040b047825 */ /* 0x004fc600078e0204 */
[----:B------:R-:W2:Y:S01]  /*0190*/  @!P0 LDG.E.64 R8, desc[UR4][R2.64] ;  /* 0x0000000402088981 */ /* 0x000ea2000c1e1b00 */
[----:B------:R-:W-:-:S03]  /*01a0*/  IMAD.MOV.U32 R11, RZ, RZ, RZ ;  /* 0x000000ffff0b7224 */ /* 0x000fc600078e00ff */
[----:B------:R-:W2:Y:S04]  /*01b0*/  @!P0 LDG.E.EL R0, desc[UR4][R4.64] ;  /* 0x0000000404008981 */ /* 0x000ea8000c2e1900 */
[----:B------:R-:W4:Y:S01]  /*01c0*/  @!P0 LDG.E.EL R11, desc[UR4][R4.64] ;  /* 0x00000004040b8981 */ /* 0x000f22000c2e1900 */
[----:B--2---:R-:W-:Y:S01]  /*01d0*/  FADD R0, R0, R9 ;  /* 0x0000000900007221 */ /* 0x004fe20000000000 */
[----:B----4-:R-:W-:-:S03]  /*01e0*/  FADD R11, R11, R8 ;  /* 0x000000080b0b7221 */ /* 0x010fc60000000000 */
[----:B---3--:R-:W-:Y:S01]  /*01f0*/  FADD R13, R0, R13 ;  /* 0x0000000d000d7221 */ /* 0x008fe20000000000 */
[----:B------:R-:W-:Y:S01]  /*0200*/  FADD R12, R11, R12 ;  /* 0x0000000c0b0c7221 */ /* 0x000fe20000000000 */
[----:B------:R-:W-:Y:S06]  /*0210*/  @P0 EXIT ;  /* 0x000000000000094d */ /* 0x000fec0003800000 */
[----:B------:R-:W-:Y:S01]  /*0220*/  STG.E.64 desc[UR4][R2.64], R12 ;  /* 0x0000000c02007986 */ /* 0x000fe2000c101b04 */
[----:B------:R-:W-:Y:S05]  /*0230*/  EXIT ;  /* 0x000000000000794d */ /* 0x000fea0003800000 */
.L_x_0:
[----:B------:R-:W-:-:S00]  /*0240*/  BRA `(.L_x_0) ;  /* 0xfffffffc00fc7947 */ /* 0x000fc0000383ffff */
[----:B------:R-:W-:-:S00]  /*0250*/  NOP ;  /* 0x0000000000007918 */ /* 0x000fc00000000000 */
        /* <DEDUP_REMOVED lines=10> */
.L_x_1:


//--------------------- .nv.constant0.triton_poi_fused_add_convolution_0 --------------------------
	.section	.nv.constant0.triton_poi_fused_add_convolution_0,"a",@progbits
	.sectionflags	@""
	.align	4
.nv.constant0.triton_poi_fused_add_convolution_0:
	.zero		556
